//
// Generated by NVIDIA NVVM Compiler
//
// Compiler Build ID: CL-36424714
// Cuda compilation tools, release 13.0, V13.0.88
// Based on NVVM 20.0.0
//

.version 9.0
.target sm_100
.address_size 64

	// .globl	_Z5writePiS_iS_

.visible .entry _Z5writePiS_iS_(
	.param .u64 .ptr .align 1 _Z5writePiS_iS__param_0,
	.param .u64 .ptr .align 1 _Z5writePiS_iS__param_1,
	.param .u32 _Z5writePiS_iS__param_2,
	.param .u64 .ptr .align 1 _Z5writePiS_iS__param_3
)
{
	.reg .pred 	%p<4>;
	.reg .b32 	%r<11>;
	.reg .b64 	%rd<9>;

	ld.param.u64 	%rd2, [_Z5writePiS_iS__param_0];
	ld.param.u64 	%rd3, [_Z5writePiS_iS__param_1];
	ld.param.u32 	%r2, [_Z5writePiS_iS__param_2];
	ld.param.u64 	%rd4, [_Z5writePiS_iS__param_3];
	cvta.to.global.u64 	%rd1, %rd4;
	mov.u32 	%r3, %ntid.x;
	mov.u32 	%r4, %ctaid.x;
	mov.u32 	%r5, %tid.x;
	mad.lo.s32 	%r1, %r3, %r4, %r5;
	setp.ne.s32 	%p1, %r1, 0;
	@%p1 bra 	$L__BB0_2;
	mov.b32 	%r6, 0;
	st.global.u32 	[%rd1], %r6;
$L__BB0_2:
	setp.ge.s32 	%p2, %r1, %r2;
	@%p2 bra 	$L__BB0_5;
$L__BB0_3:
	atom.relaxed.global.cas.b32 	%r7, [%rd1], 0, 1;
	setp.ne.s32 	%p3, %r7, 0;
	@%p3 bra 	$L__BB0_3;
	cvta.to.global.u64 	%rd5, %rd2;
	atom.global.add.u32 	%r8, [%rd5], 1;
	ld.global.u32 	%r9, [%rd5];
	cvta.to.global.u64 	%rd6, %rd3;
	mul.wide.s32 	%rd7, %r1, 4;
	add.s64 	%rd8, %rd6, %rd7;
	st.global.u32 	[%rd8], %r9;
	atom.global.exch.b32 	%r10, [%rd1], 0;
$L__BB0_5:
	ret;

}


// ===== COMPILED SASS (sm_100) =====

	.target	sm_100

	.elftype	@"ET_EXEC"


//--------------------- .note.nv.tkinfo           --------------------------
	.section	.note.nv.tkinfo,"",@"SHT_NOTE"
	.sectionflags	@"SHF_NOTE_NV_TKINFO"
	.tkinfo
        /*0018*/ 	.word	0x00000002
        /*0030*/ 	.string	""
        /*0030*/ 	.string	"ptxas"
        /*0030*/ 	.string	"Cuda compilation tools, release 13.0, V13.0.88"
        /*0030*/ 	.string	"Build cuda_13.0.r13.0/compiler.36424714_0"
        /*0030*/ 	.string	"-arch sm_100 -m 64 "



//--------------------- .note.nv.cuinfo           --------------------------
	.section	.note.nv.cuinfo,"",@"SHT_NOTE"
	.sectionflags	@"SHF_NOTE_NV_CUINFO"
        /*0018*/ 	.short	0x0002
        /*001a*/ 	.short	0x0064
        /*001c*/ 	.short	0x0082
	.zero		2


//--------------------- .nv.info                  --------------------------
	.section	.nv.info,"",@"SHT_CUDA_INFO"
	.align	4


	//----- nvinfo : EIATTR_REGCOUNT
	.align		4
        /*0000*/ 	.byte	0x04, 0x2f
        /*0002*/ 	.short	(.L_1 - .L_0)
	.align		4
.L_0:
        /*0004*/ 	.word	index@(_Z5writePiS_iS_)
        /*0008*/ 	.word	0x00000010


	//----- nvinfo : EIATTR_FRAME_SIZE
	.align		4
.L_1:
        /*000c*/ 	.byte	0x04, 0x11
        /*000e*/ 	.short	(.L_3 - .L_2)
	.align		4
.L_2:
        /*0010*/ 	.word	index@(_Z5writePiS_iS_)
        /*0014*/ 	.word	0x00000000


	//----- nvinfo : EIATTR_MIN_STACK_SIZE
	.align		4
.L_3:
        /*0018*/ 	.byte	0x04, 0x12
        /*001a*/ 	.short	(.L_5 - .L_4)
	.align		4
.L_4:
        /*001c*/ 	.word	index@(_Z5writePiS_iS_)
        /*0020*/ 	.word	0x00000000
.L_5:


//--------------------- .nv.compat                --------------------------
	.section	.nv.compat,"",@"SHT_CUDA_COMPAT_INFO"
	.align	4
        /*0000*/ 	.byte	0x02, 0x09, 0x00, 0x00, 0x02, 0x02, 0x01, 0x00, 0x02, 0x05, 0x05, 0x00, 0x03, 0x07, 0x01, 0x01
        /*0010*/ 	.byte	0x02, 0x03, 0x00, 0x00, 0x02, 0x06, 0x01, 0x00, 0x04, 0x0b, 0x08, 0x00, 0x09, 0x00, 0x00, 0x00
        /*0020*/ 	.byte	0x00, 0x00, 0x00, 0x00


//--------------------- .nv.info._Z5writePiS_iS_  --------------------------
	.section	.nv.info._Z5writePiS_iS_,"",@"SHT_CUDA_INFO"
	.sectionflags	@""
	.align	4


	//----- nvinfo : EIATTR_CUDA_API_VERSION
	.align		4
        /*0000*/ 	.byte	0x04, 0x37
        /*0002*/ 	.short	(.L_7 - .L_6)
.L_6:
        /*0004*/ 	.word	0x00000082


	//----- nvinfo : EIATTR_KPARAM_INFO
	.align		4
.L_7:
        /*0008*/ 	.byte	0x04, 0x17
        /*000a*/ 	.short	(.L_9 - .L_8)
.L_8:
        /*000c*/ 	.word	0x00000000
        /*0010*/ 	.short	0x0003
        /*0012*/ 	.short	0x0018
        /*0014*/ 	.byte	0x00, 0xf5, 0x21, 0x00


	//----- nvinfo : EIATTR_KPARAM_INFO
	.align		4
.L_9:
        /*0018*/ 	.byte	0x04, 0x17
        /*001a*/ 	.short	(.L_11 - .L_10)
.L_10:
        /*001c*/ 	.word	0x00000000
        /*0020*/ 	.short	0x0002
        /*0022*/ 	.short	0x0010
        /*0024*/ 	.byte	0x00, 0xf0, 0x11, 0x00


	//----- nvinfo : EIATTR_KPARAM_INFO
	.align		4
.L_11:
        /*0028*/ 	.byte	0x04, 0x17
        /*002a*/ 	.short	(.L_13 - .L_12)
.L_12:
        /*002c*/ 	.word	0x00000000
        /*0030*/ 	.short	0x0001
        /*0032*/ 	.short	0x0008
        /*0034*/ 	.byte	0x00, 0xf5, 0x21, 0x00


	//----- nvinfo : EIATTR_KPARAM_INFO
	.align		4
.L_13:
        /*0038*/ 	.byte	0x04, 0x17
        /*003a*/ 	.short	(.L_15 - .L_14)
.L_14:
        /*003c*/ 	.word	0x00000000
        /*0040*/ 	.short	0x0000
        /*0042*/ 	.short	0x0000
        /*0044*/ 	.byte	0x00, 0xf5, 0x21, 0x00


	//----- nvinfo : EIATTR_SPARSE_MMA_MASK
	.align		4
.L_15:
        /*0048*/ 	.byte	0x03, 0x50
        /*004a*/ 	.short	0x0000


	//----- nvinfo : EIATTR_MAXREG_COUNT
	.align		4
        /*004c*/ 	.byte	0x03, 0x1b
        /*004e*/ 	.short	0x00ff


	//----- nvinfo : EIATTR_MERCURY_ISA_VERSION
	.align		4
        /*0050*/ 	.byte	0x03, 0x5f
        /*0052*/ 	.short	0x0101


	//----- nvinfo : EIATTR_INT_WARP_WIDE_INSTR_OFFSETS
	.align		4
        /*0054*/ 	.byte	0x04, 0x31
        /*0056*/ 	.short	(.L_17 - .L_16)


	//   ....[0]....
.L_16:
        /*0058*/ 	.word	0x00000170


	//----- nvinfo : EIATTR_VRC_CTA_INIT_COUNT
	.align		4
.L_17:
        /*005c*/ 	.byte	0x02, 0x4a
	.zero		1
	.zero		1


	//----- nvinfo : EIATTR_EXIT_INSTR_OFFSETS
	.align		4
        /*0060*/ 	.byte	0x04, 0x1c
        /*0062*/ 	.short	(.L_19 - .L_18)


	//   ....[0]....
.L_18:
        /*0064*/ 	.word	0x000000b0


	//   ....[1]....
        /*0068*/ 	.word	0x00000210


	//----- nvinfo : EIATTR_CRS_STACK_SIZE
	.align		4
.L_19:
        /*006c*/ 	.byte	0x04, 0x1e
        /*006e*/ 	.short	(.L_21 - .L_20)
.L_20:
        /*0070*/ 	.word	0x00000000


	//----- nvinfo : EIATTR_CBANK_PARAM_SIZE
	.align		4
.L_21:
        /*0074*/ 	.byte	0x03, 0x19
        /*0076*/ 	.short	0x0020


	//----- nvinfo : EIATTR_PARAM_CBANK
	.align		4
        /*0078*/ 	.byte	0x04, 0x0a
        /*007a*/ 	.short	(.L_23 - .L_22)
	.align		4
.L_22:
        /*007c*/ 	.word	index@(.nv.constant0._Z5writePiS_iS_)
        /*0080*/ 	.short	0x0380
        /*0082*/ 	.short	0x0020


	//----- nvinfo : EIATTR_SW_WAR
	.align		4
.L_23:
        /*0084*/ 	.byte	0x04, 0x36
        /*0086*/ 	.short	(.L_25 - .L_24)
.L_24:
        /*0088*/ 	.word	0x00000008
.L_25:


//--------------------- .nv.callgraph             --------------------------
	.section	.nv.callgraph,"",@"SHT_CUDA_CALLGRAPH"
	.align	4
	.sectionentsize	8
	.align		4
        /*0000*/ 	.word	0x00000000
	.align		4
        /*0004*/ 	.word	0xffffffff
	.align		4
        /*0008*/ 	.word	0x00000000
	.align		4
        /*000c*/ 	.word	0xfffffffe
	.align		4
        /*0010*/ 	.word	0x00000000
	.align		4
        /*0014*/ 	.word	0xfffffffd
	.align		4
        /*0018*/ 	.word	0x00000000
	.align		4
        /*001c*/ 	.word	0xfffffffc


//--------------------- .text._Z5writePiS_iS_     --------------------------
	.section	.text._Z5writePiS_iS_,"ax",@progbits
	.align	128
        .global         _Z5writePiS_iS_
        .type           _Z5writePiS_iS_,@function
        .size           _Z5writePiS_iS_,(.L_x_3 - _Z5writePiS_iS_)
        .other          _Z5writePiS_iS_,@"STO_CUDA_ENTRY STV_DEFAULT"
_Z5writePiS_iS_:
.text._Z5writePiS_iS_:
[----:B------:R-:W-:Y:S01]  /*0000*/  LDC R1, c[0x0][0x37c] ;  /* 0x0000df00ff017b82 */ /* 0x000fe20000000800 */
[----:B------:R-:W0:Y:S01]  /*0010*/  S2R R9, SR_CTAID.X ;  /* 0x0000000000097919 */ /* 0x000e220000002500 */
[----:B------:R-:W0:Y:S01]  /*0020*/  LDCU UR4, c[0x0][0x360] ;  /* 0x00006c00ff0477ac */ /* 0x000e220008000800 */
[----:B------:R-:W0:Y:S01]  /*0030*/  S2R R0, SR_TID.X ;  /* 0x0000000000007919 */ /* 0x000e220000002100 */
[----:B------:R-:W1:Y:S01]  /*0040*/  LDCU UR6, c[0x0][0x390] ;  /* 0x00007200ff0677ac */ /* 0x000e620008000800 */
[----:B0-----:R-:W-:Y:S01]  /*0050*/  IMAD R9, R9, UR4, R0 ;  /* 0x0000000409097c24 */ /* 0x001fe2000f8e0200 */
[----:B------:R-:W0:Y:S04]  /*0060*/  LDCU.64 UR4, c[0x0][0x358] ;  /* 0x00006b00ff0477ac */ /* 0x000e280008000a00 */
[----:B------:R-:W-:-:S02]  /*0070*/  ISETP.NE.AND P0, PT, R9, RZ, PT ;  /* 0x000000ff0900720c */ /* 0x000fc40003f05270 */
[----:B-1----:R-:W-:-:S11]  /*0080*/  ISETP.GE.AND P1, PT, R9, UR6, PT ;  /* 0x0000000609007c0c */ /* 0x002fd6000bf26270 */
[----:B------:R-:W0:Y:S02]  /*0090*/  @!P0 LDC.64 R2, c[0x0][0x398] ;  /* 0x0000e600ff028b82 */ /* 0x000e240000000a00 */
[----:B0-----:R0:W-:Y:S01]  /*00a0*/  @!P0 STG.E desc[UR4][R2.64], RZ ;  /* 0x000000ff02008986 */ /* 0x0011e2000c101904 */
[----:B------:R-:W-:Y:S05]  /*00b0*/  @P1 EXIT ;  /* 0x000000000000194d */ /* 0x000fea0003800000 */
[----:B------:R-:W1:Y:S01]  /*00c0*/  LDC.64 R6, c[0x0][0x398] ;  /* 0x0000e600ff067b82 */ /* 0x000e620000000a00 */
[----:B------:R-:W-:Y:S01]  /*00d0*/  BSSY B0, `(.L_x_0) ;  /* 0x0000007000007945 */ /* 0x000fe20003800000 */
[----:B0-----:R-:W-:-:S07]  /*00e0*/  IMAD.MOV.U32 R3, RZ, RZ, 0x1 ;  /* 0x00000001ff037424 */ /* 0x001fce00078e00ff */
.L_x_1:
[----:B------:R-:W-:Y:S01]  /*00f0*/  IMAD.MOV.U32 R2, RZ, RZ, RZ ;  /* 0x000000ffff027224 */ /* 0x000fe200078e00ff */
[----:B------:R-:W-:Y:S05]  /*0100*/  YIELD ;  /* 0x0000000000007946 */ /* 0x000fea0003800000 */
[----:B-1----:R-:W2:Y:S02]  /*0110*/  ATOMG.E.CAS.STRONG.GPU PT, R0, [R6], R2, R3 ;  /* 0x00000002060073a9 */ /* 0x002ea400001ee103 */
[----:B--2---:R-:W-:-:S13]  /*0120*/  ISETP.NE.AND P0, PT, R0, RZ, PT ;  /* 0x000000ff0000720c */ /* 0x004fda0003f05270 */
[----:B------:R-:W-:Y:S05]  /*0130*/  @P0 BRA `(.L_x_1) ;  /* 0xfffffffc00ec0947 */ /* 0x000fea000383ffff */
[----:B------:R-:W-:Y:S05]  /*0140*/  BSYNC B0 ;  /* 0x0000000000007941 */ /* 0x000fea0003800000 */
.L_x_0:
[----:B------:R-:W0:Y:S01]  /*0150*/  S2R R0, SR_LANEID ;  /* 0x0000000000007919 */ /* 0x000e220000000000 */
[----:B------:R-:W1:Y:S01]  /*0160*/  LDC.64 R2, c[0x0][0x380] ;  /* 0x0000e000ff027b82 */ /* 0x000e620000000a00 */
[----:B------:R-:W-:Y:S02]  /*0170*/  VOTEU.ANY UR6, UPT, PT ;  /* 0x0000000000067886 */ /* 0x000fe400038e0100 */
[----:B------:R-:W-:Y:S02]  /*0180*/  UFLO.U32 UR7, UR6 ;  /* 0x00000006000772bd */ /* 0x000fe400080e0000 */
[----:B------:R-:W1:Y:S03]  /*0190*/  POPC R13, UR6 ;  /* 0x00000006000d7d09 */ /* 0x000e660008000000 */
[----:B------:R-:W2:Y:S01]  /*01a0*/  LDC.64 R4, c[0x0][0x388] ;  /* 0x0000e200ff047b82 */ /* 0x000ea20000000a00 */
[----:B0-----:R-:W-:-:S13]  /*01b0*/  ISETP.EQ.U32.AND P0, PT, R0, UR7, PT ;  /* 0x0000000700007c0c */ /* 0x001fda000bf02070 */
[----:B-1----:R-:W-:Y:S04]  /*01c0*/  @P0 REDG.E.ADD.STRONG.GPU desc[UR4][R2.64], R13 ;  /* 0x0000000d0200098e */ /* 0x002fe8000c12e104 */
[----:B------:R-:W3:Y:S01]  /*01d0*/  LDG.E R11, desc[UR4][R2.64] ;  /* 0x00000004020b7981 */ /* 0x000ee2000c1e1900 */
[----:B--2---:R-:W-:-:S05]  /*01e0*/  IMAD.WIDE R4, R9, 0x4, R4 ;  /* 0x0000000409047825 */ /* 0x004fca00078e0204 */
[----:B---3--:R-:W-:Y:S04]  /*01f0*/  STG.E desc[UR4][R4.64], R11 ;  /* 0x0000000b04007986 */ /* 0x008fe8000c101904 */
[----:B------:R-:W-:Y:S01]  /*0200*/  ATOMG.E.EXCH.STRONG.GPU PT, RZ, desc[UR4][R6.64], RZ ;  /* 0x800000ff06ff79a8 */ /* 0x000fe2000c1ef104 */
[----:B------:R-:W-:Y:S05]  /*0210*/  EXIT ;  /* 0x000000000000794d */ /* 0x000fea0003800000 */
.L_x_2:
[----:B------:R-:W-:-:S00]  /*0220*/  BRA `(.L_x_2) ;  /* 0xfffffffc00fc7947 */ /* 0x000fc0000383ffff */
[----:B------:R-:W-:-:S00]  /*0230*/  NOP ;  /* 0x0000000000007918 */ /* 0x000fc00000000000 */
        /* <DEDUP_REMOVED lines=12> */
.L_x_3:


//--------------------- .nv.shared.reserved.0     --------------------------
	.section	.nv.shared.reserved.0,"aw",@nobits
	.weak		__nv_reservedSMEM_offset_0_alias
	.size		__nv_reservedSMEM_offset_0_alias, 0, 64
	.other		__nv_reservedSMEM_offset_0_alias,@"STO_CUDA_RESERVED_SHARED STV_DEFAULT"
__nv_reservedSMEM_offset_0_alias:
	.zero		0
	.zero		64


//--------------------- .nv.constant0._Z5writePiS_iS_ --------------------------
	.section	.nv.constant0._Z5writePiS_iS_,"a",@progbits
	.sectionflags	@""
	.align	4
.nv.constant0._Z5writePiS_iS_:
	.zero		928


//--------------------- SYMBOLS --------------------------

	.type		.nv.reservedSmem.offset0,@object
	.size		.nv.reservedSmem.offset0,0x4
